//
// Generated by NVIDIA NVVM Compiler
//
// Compiler Build ID: CL-36424714
// Cuda compilation tools, release 13.0, V13.0.88
// Based on NVVM 20.0.0
//

.version 9.0
.target sm_100
.address_size 64

	// .globl	_Z13matmul_kernelPKfS0_Pfi

.visible .entry _Z13matmul_kernelPKfS0_Pfi(
	.param .u64 .ptr .align 1 _Z13matmul_kernelPKfS0_Pfi_param_0,
	.param .u64 .ptr .align 1 _Z13matmul_kernelPKfS0_Pfi_param_1,
	.param .u64 .ptr .align 1 _Z13matmul_kernelPKfS0_Pfi_param_2,
	.param .u32 _Z13matmul_kernelPKfS0_Pfi_param_3
)
{
	.reg .pred 	%p<10>;
	.reg .b32 	%r<40>;
	.reg .b32 	%f<67>;
	.reg .b64 	%rd<67>;

	ld.param.u64 	%rd14, [_Z13matmul_kernelPKfS0_Pfi_param_0];
	ld.param.u64 	%rd15, [_Z13matmul_kernelPKfS0_Pfi_param_1];
	ld.param.u32 	%r18, [_Z13matmul_kernelPKfS0_Pfi_param_3];
	cvta.to.global.u64 	%rd1, %rd15;
	cvta.to.global.u64 	%rd2, %rd14;
	mov.u32 	%r19, %ctaid.y;
	mov.u32 	%r20, %ntid.y;
	mov.u32 	%r21, %tid.y;
	mad.lo.s32 	%r1, %r19, %r20, %r21;
	mov.u32 	%r22, %ctaid.x;
	mov.u32 	%r23, %ntid.x;
	mov.u32 	%r24, %tid.x;
	mad.lo.s32 	%r2, %r22, %r23, %r24;
	max.s32 	%r25, %r1, %r2;
	setp.ge.s32 	%p1, %r25, %r18;
	@%p1 bra 	$L__BB0_13;
	mul.lo.s32 	%r3, %r18, %r1;
	and.b32  	%r4, %r18, 7;
	setp.lt.u32 	%p2, %r18, 8;
	mov.f32 	%f66, 0f00000000;
	mov.b32 	%r38, 0;
	@%p2 bra 	$L__BB0_4;
	and.b32  	%r38, %r18, 2147483640;
	neg.s32 	%r36, %r38;
	mul.wide.s32 	%rd16, %r18, 4;
	add.s64 	%rd3, %rd1, %rd16;
	shl.b32 	%r7, %r18, 3;
	mul.wide.s32 	%rd17, %r18, 8;
	add.s64 	%rd4, %rd1, %rd17;
	mul.wide.s32 	%rd18, %r18, 12;
	add.s64 	%rd5, %rd1, %rd18;
	mul.wide.s32 	%rd19, %r18, 16;
	add.s64 	%rd6, %rd1, %rd19;
	mul.wide.s32 	%rd20, %r18, 20;
	add.s64 	%rd7, %rd1, %rd20;
	mul.wide.s32 	%rd21, %r18, 24;
	add.s64 	%rd8, %rd1, %rd21;
	mul.wide.s32 	%rd22, %r18, 28;
	add.s64 	%rd9, %rd1, %rd22;
	mul.wide.u32 	%rd23, %r3, 4;
	add.s64 	%rd24, %rd23, %rd2;
	add.s64 	%rd66, %rd24, 16;
	mov.f32 	%f66, 0f00000000;
	mov.u32 	%r35, %r2;
$L__BB0_3:
	.pragma "nounroll";
	mul.wide.s32 	%rd25, %r35, 4;
	add.s64 	%rd26, %rd3, %rd25;
	add.s64 	%rd27, %rd4, %rd25;
	add.s64 	%rd28, %rd5, %rd25;
	add.s64 	%rd29, %rd6, %rd25;
	add.s64 	%rd30, %rd7, %rd25;
	add.s64 	%rd31, %rd8, %rd25;
	add.s64 	%rd32, %rd9, %rd25;
	add.s64 	%rd33, %rd1, %rd25;
	ld.global.f32 	%f16, [%rd66+-16];
	ld.global.f32 	%f17, [%rd33];
	fma.rn.f32 	%f18, %f16, %f17, %f66;
	ld.global.f32 	%f19, [%rd66+-12];
	ld.global.f32 	%f20, [%rd26];
	fma.rn.f32 	%f21, %f19, %f20, %f18;
	ld.global.f32 	%f22, [%rd66+-8];
	ld.global.f32 	%f23, [%rd27];
	fma.rn.f32 	%f24, %f22, %f23, %f21;
	ld.global.f32 	%f25, [%rd66+-4];
	ld.global.f32 	%f26, [%rd28];
	fma.rn.f32 	%f27, %f25, %f26, %f24;
	ld.global.f32 	%f28, [%rd66];
	ld.global.f32 	%f29, [%rd29];
	fma.rn.f32 	%f30, %f28, %f29, %f27;
	ld.global.f32 	%f31, [%rd66+4];
	ld.global.f32 	%f32, [%rd30];
	fma.rn.f32 	%f33, %f31, %f32, %f30;
	ld.global.f32 	%f34, [%rd66+8];
	ld.global.f32 	%f35, [%rd31];
	fma.rn.f32 	%f36, %f34, %f35, %f33;
	ld.global.f32 	%f37, [%rd66+12];
	ld.global.f32 	%f38, [%rd32];
	fma.rn.f32 	%f66, %f37, %f38, %f36;
	add.s32 	%r36, %r36, 8;
	add.s32 	%r35, %r35, %r7;
	add.s64 	%rd66, %rd66, 32;
	setp.ne.s32 	%p3, %r36, 0;
	@%p3 bra 	$L__BB0_3;
$L__BB0_4:
	setp.eq.s32 	%p4, %r4, 0;
	@%p4 bra 	$L__BB0_12;
	and.b32  	%r13, %r18, 3;
	setp.lt.u32 	%p5, %r4, 4;
	@%p5 bra 	$L__BB0_7;
	add.s32 	%r27, %r38, %r3;
	mul.wide.u32 	%rd34, %r27, 4;
	add.s64 	%rd35, %rd2, %rd34;
	ld.global.f32 	%f40, [%rd35];
	mad.lo.s32 	%r28, %r38, %r18, %r2;
	mul.wide.s32 	%rd36, %r28, 4;
	add.s64 	%rd37, %rd1, %rd36;
	ld.global.f32 	%f41, [%rd37];
	fma.rn.f32 	%f42, %f40, %f41, %f66;
	cvt.u64.u32 	%rd38, %r3;
	cvt.u64.u32 	%rd39, %r38;
	add.s64 	%rd40, %rd39, %rd38;
	shl.b64 	%rd41, %rd40, 2;
	add.s64 	%rd42, %rd2, %rd41;
	ld.global.f32 	%f43, [%rd42+4];
	mul.wide.s32 	%rd43, %r18, 4;
	add.s64 	%rd44, %rd37, %rd43;
	ld.global.f32 	%f44, [%rd44];
	fma.rn.f32 	%f45, %f43, %f44, %f42;
	ld.global.f32 	%f46, [%rd42+8];
	add.s64 	%rd45, %rd44, %rd43;
	ld.global.f32 	%f47, [%rd45];
	fma.rn.f32 	%f48, %f46, %f47, %f45;
	ld.global.f32 	%f49, [%rd42+12];
	add.s64 	%rd46, %rd45, %rd43;
	ld.global.f32 	%f50, [%rd46];
	fma.rn.f32 	%f66, %f49, %f50, %f48;
	add.s32 	%r38, %r38, 4;
$L__BB0_7:
	setp.eq.s32 	%p6, %r13, 0;
	@%p6 bra 	$L__BB0_12;
	setp.eq.s32 	%p7, %r13, 1;
	@%p7 bra 	$L__BB0_10;
	add.s32 	%r29, %r38, %r3;
	mul.wide.u32 	%rd47, %r29, 4;
	add.s64 	%rd48, %rd2, %rd47;
	ld.global.f32 	%f52, [%rd48];
	mad.lo.s32 	%r30, %r38, %r18, %r2;
	mul.wide.s32 	%rd49, %r30, 4;
	add.s64 	%rd50, %rd1, %rd49;
	ld.global.f32 	%f53, [%rd50];
	fma.rn.f32 	%f54, %f52, %f53, %f66;
	cvt.u64.u32 	%rd51, %r3;
	cvt.u64.u32 	%rd52, %r38;
	add.s64 	%rd53, %rd52, %rd51;
	shl.b64 	%rd54, %rd53, 2;
	add.s64 	%rd55, %rd2, %rd54;
	ld.global.f32 	%f55, [%rd55+4];
	mul.wide.s32 	%rd56, %r18, 4;
	add.s64 	%rd57, %rd50, %rd56;
	ld.global.f32 	%f56, [%rd57];
	fma.rn.f32 	%f66, %f55, %f56, %f54;
	add.s32 	%r38, %r38, 2;
$L__BB0_10:
	and.b32  	%r31, %r18, 1;
	setp.eq.b32 	%p8, %r31, 1;
	not.pred 	%p9, %p8;
	@%p9 bra 	$L__BB0_12;
	add.s32 	%r32, %r38, %r3;
	mul.wide.u32 	%rd58, %r32, 4;
	add.s64 	%rd59, %rd2, %rd58;
	ld.global.f32 	%f57, [%rd59];
	mad.lo.s32 	%r33, %r38, %r18, %r2;
	mul.wide.s32 	%rd60, %r33, 4;
	add.s64 	%rd61, %rd1, %rd60;
	ld.global.f32 	%f58, [%rd61];
	fma.rn.f32 	%f66, %f57, %f58, %f66;
$L__BB0_12:
	ld.param.u64 	%rd65, [_Z13matmul_kernelPKfS0_Pfi_param_2];
	add.s32 	%r34, %r3, %r2;
	cvta.to.global.u64 	%rd62, %rd65;
	mul.wide.s32 	%rd63, %r34, 4;
	add.s64 	%rd64, %rd62, %rd63;
	st.global.f32 	[%rd64], %f66;
$L__BB0_13:
	ret;

}


// ===== COMPILED SASS (sm_100) =====

	.target	sm_100

	.elftype	@"ET_EXEC"


//--------------------- .note.nv.tkinfo           --------------------------
	.section	.note.nv.tkinfo,"",@"SHT_NOTE"
	.sectionflags	@"SHF_NOTE_NV_TKINFO"
	.tkinfo
        /*0018*/ 	.word	0x00000002
        /*0030*/ 	.string	""
        /*0030*/ 	.string	"ptxas"
        /*0030*/ 	.string	"Cuda compilation tools, release 13.0, V13.0.88"
        /*0030*/ 	.string	"Build cuda_13.0.r13.0/compiler.36424714_0"
        /*0030*/ 	.string	"-arch sm_100 -m 64 "



//--------------------- .note.nv.cuinfo           --------------------------
	.section	.note.nv.cuinfo,"",@"SHT_NOTE"
	.sectionflags	@"SHF_NOTE_NV_CUINFO"
        /*0018*/ 	.short	0x0002
        /*001a*/ 	.short	0x0064
        /*001c*/ 	.short	0x0082
	.zero		2


//--------------------- .nv.info                  --------------------------
	.section	.nv.info,"",@"SHT_CUDA_INFO"
	.align	4


	//----- nvinfo : EIATTR_REGCOUNT
	.align		4
        /*0000*/ 	.byte	0x04, 0x2f
        /*0002*/ 	.short	(.L_1 - .L_0)
	.align		4
.L_0:
        /*0004*/ 	.word	index@(_Z13matmul_kernelPKfS0_Pfi)
        /*0008*/ 	.word	0x0000001e


	//----- nvinfo : EIATTR_FRAME_SIZE
	.align		4
.L_1:
        /*000c*/ 	.byte	0x04, 0x11
        /*000e*/ 	.short	(.L_3 - .L_2)
	.align		4
.L_2:
        /*0010*/ 	.word	index@(_Z13matmul_kernelPKfS0_Pfi)
        /*0014*/ 	.word	0x00000000


	//----- nvinfo : EIATTR_MIN_STACK_SIZE
	.align		4
.L_3:
        /*0018*/ 	.byte	0x04, 0x12
        /*001a*/ 	.short	(.L_5 - .L_4)
	.align		4
.L_4:
        /*001c*/ 	.word	index@(_Z13matmul_kernelPKfS0_Pfi)
        /*0020*/ 	.word	0x00000000
.L_5:


//--------------------- .nv.compat                --------------------------
	.section	.nv.compat,"",@"SHT_CUDA_COMPAT_INFO"
	.align	4
        /*0000*/ 	.byte	0x02, 0x09, 0x00, 0x00, 0x02, 0x02, 0x01, 0x00, 0x02, 0x05, 0x05, 0x00, 0x03, 0x07, 0x01, 0x01
        /*0010*/ 	.byte	0x02, 0x03, 0x00, 0x00, 0x02, 0x06, 0x01, 0x00, 0x04, 0x0b, 0x08, 0x00, 0x09, 0x00, 0x00, 0x00
        /*0020*/ 	.byte	0x00, 0x00, 0x00, 0x00


//--------------------- .nv.info._Z13matmul_kernelPKfS0_Pfi --------------------------
	.section	.nv.info._Z13matmul_kernelPKfS0_Pfi,"",@"SHT_CUDA_INFO"
	.sectionflags	@""
	.align	4


	//----- nvinfo : EIATTR_CUDA_API_VERSION
	.align		4
        /*0000*/ 	.byte	0x04, 0x37
        /*0002*/ 	.short	(.L_7 - .L_6)
.L_6:
        /*0004*/ 	.word	0x00000082


	//----- nvinfo : EIATTR_KPARAM_INFO
	.align		4
.L_7:
        /*0008*/ 	.byte	0x04, 0x17
        /*000a*/ 	.short	(.L_9 - .L_8)
.L_8:
        /*000c*/ 	.word	0x00000000
        /*0010*/ 	.short	0x0003
        /*0012*/ 	.short	0x0018
        /*0014*/ 	.byte	0x00, 0xf0, 0x11, 0x00


	//----- nvinfo : EIATTR_KPARAM_INFO
	.align		4
.L_9:
        /*0018*/ 	.byte	0x04, 0x17
        /*001a*/ 	.short	(.L_11 - .L_10)
.L_10:
        /*001c*/ 	.word	0x00000000
        /*0020*/ 	.short	0x0002
        /*0022*/ 	.short	0x0010
        /*0024*/ 	.byte	0x00, 0xf5, 0x21, 0x00


	//----- nvinfo : EIATTR_KPARAM_INFO
	.align		4
.L_11:
        /*0028*/ 	.byte	0x04, 0x17
        /*002a*/ 	.short	(.L_13 - .L_12)
.L_12:
        /*002c*/ 	.word	0x00000000
        /*0030*/ 	.short	0x0001
        /*0032*/ 	.short	0x0008
        /*0034*/ 	.byte	0x00, 0xf5, 0x21, 0x00


	//----- nvinfo : EIATTR_KPARAM_INFO
	.align		4
.L_13:
        /*0038*/ 	.byte	0x04, 0x17
        /*003a*/ 	.short	(.L_15 - .L_14)
.L_14:
        /*003c*/ 	.word	0x00000000
        /*0040*/ 	.short	0x0000
        /*0042*/ 	.short	0x0000
        /*0044*/ 	.byte	0x00, 0xf5, 0x21, 0x00


	//----- nvinfo : EIATTR_SPARSE_MMA_MASK
	.align		4
.L_15:
        /*0048*/ 	.byte	0x03, 0x50
        /*004a*/ 	.short	0x0000


	//----- nvinfo : EIATTR_MAXREG_COUNT
	.align		4
        /*004c*/ 	.byte	0x03, 0x1b
        /*004e*/ 	.short	0x00ff


	//----- nvinfo : EIATTR_MERCURY_ISA_VERSION
	.align		4
        /*0050*/ 	.byte	0x03, 0x5f
        /*0052*/ 	.short	0x0101


	//----- nvinfo : EIATTR_VRC_CTA_INIT_COUNT
	.align		4
        /*0054*/ 	.byte	0x02, 0x4a
	.zero		1
	.zero		1


	//----- nvinfo : EIATTR_EXIT_INSTR_OFFSETS
	.align		4
        /*0058*/ 	.byte	0x04, 0x1c
        /*005a*/ 	.short	(.L_17 - .L_16)


	//   ....[0]....
.L_16:
        /*005c*/ 	.word	0x000000c0


	//   ....[1]....
        /*0060*/ 	.word	0x00000a90


	//----- nvinfo : EIATTR_CBANK_PARAM_SIZE
	.align		4
.L_17:
        /*0064*/ 	.byte	0x03, 0x19
        /*0066*/ 	.short	0x001c


	//----- nvinfo : EIATTR_PARAM_CBANK
	.align		4
        /*0068*/ 	.byte	0x04, 0x0a
        /*006a*/ 	.short	(.L_19 - .L_18)
	.align		4
.L_18:
        /*006c*/ 	.word	index@(.nv.constant0._Z13matmul_kernelPKfS0_Pfi)
        /*0070*/ 	.short	0x0380
        /*0072*/ 	.short	0x001c


	//----- nvinfo : EIATTR_SW_WAR
	.align		4
.L_19:
        /*0074*/ 	.byte	0x04, 0x36
        /*0076*/ 	.short	(.L_21 - .L_20)
.L_20:
        /*0078*/ 	.word	0x00000008
.L_21:


//--------------------- .nv.callgraph             --------------------------
	.section	.nv.callgraph,"",@"SHT_CUDA_CALLGRAPH"
	.align	4
	.sectionentsize	8
	.align		4
        /*0000*/ 	.word	0x00000000
	.align		4
        /*0004*/ 	.word	0xffffffff
	.align		4
        /*0008*/ 	.word	0x00000000
	.align		4
        /*000c*/ 	.word	0xfffffffe
	.align		4
        /*0010*/ 	.word	0x00000000
	.align		4
        /*0014*/ 	.word	0xfffffffd
	.align		4
        /*0018*/ 	.word	0x00000000
	.align		4
        /*001c*/ 	.word	0xfffffffc


//--------------------- .text._Z13matmul_kernelPKfS0_Pfi --------------------------
	.section	.text._Z13matmul_kernelPKfS0_Pfi,"ax",@progbits
	.align	128
        .global         _Z13matmul_kernelPKfS0_Pfi
        .type           _Z13matmul_kernelPKfS0_Pfi,@function
        .size           _Z13matmul_kernelPKfS0_Pfi,(.L_x_5 - _Z13matmul_kernelPKfS0_Pfi)
        .other          _Z13matmul_kernelPKfS0_Pfi,@"STO_CUDA_ENTRY STV_DEFAULT"
_Z13matmul_kernelPKfS0_Pfi:
.text._Z13matmul_kernelPKfS0_Pfi:
[----:B------:R-:W-:Y:S01]  /*0000*/  LDC R1, c[0x0][0x37c] ;  /* 0x0000df00ff017b82 */ /* 0x000fe20000000800 */
[----:B------:R-:W0:Y:S07]  /*0010*/  S2R R0, SR_TID.Y ;  /* 0x0000000000007919 */ /* 0x000e2e0000002200 */
[----:B------:R-:W0:Y:S01]  /*0020*/  S2UR UR4, SR_CTAID.Y ;  /* 0x00000000000479c3 */ /* 0x000e220000002600 */
[----:B------:R-:W1:Y:S01]  /*0030*/  LDCU UR20, c[0x0][0x398] ;  /* 0x00007300ff1477ac */ /* 0x000e620008000800 */
[----:B------:R-:W2:Y:S06]  /*0040*/  S2R R3, SR_TID.X ;  /* 0x0000000000037919 */ /* 0x000eac0000002100 */
[----:B------:R-:W0:Y:S08]  /*0050*/  LDC R13, c[0x0][0x364] ;  /* 0x0000d900ff0d7b82 */ /* 0x000e300000000800 */
[----:B------:R-:W2:Y:S08]  /*0060*/  S2UR UR5, SR_CTAID.X ;  /* 0x00000000000579c3 */ /* 0x000eb00000002500 */
[----:B------:R-:W2:Y:S01]  /*0070*/  LDC R2, c[0x0][0x360] ;  /* 0x0000d800ff027b82 */ /* 0x000ea20000000800 */
[----:B0-----:R-:W-:-:S02]  /*0080*/  IMAD R13, R13, UR4, R0 ;  /* 0x000000040d0d7c24 */ /* 0x001fc4000f8e0200 */
[----:B--2---:R-:W-:-:S05]  /*0090*/  IMAD R0, R2, UR5, R3 ;  /* 0x0000000502007c24 */ /* 0x004fca000f8e0203 */
[----:B------:R-:W-:-:S04]  /*00a0*/  VIMNMX R2, PT, PT, R13, R0, !PT ;  /* 0x000000000d027248 */ /* 0x000fc80007fe0100 */
[----:B-1----:R-:W-:-:S13]  /*00b0*/  ISETP.GE.AND P0, PT, R2, UR20, PT ;  /* 0x0000001402007c0c */ /* 0x002fda000bf06270 */
[----:B------:R-:W-:Y:S05]  /*00c0*/  @P0 EXIT ;  /* 0x000000000000094d */ /* 0x000fea0003800000 */
[----:B------:R-:W-:Y:S01]  /*00d0*/  UISETP.GE.U32.AND UP0, UPT, UR20, 0x8, UPT ;  /* 0x000000081400788c */ /* 0x000fe2000bf06070 */
[----:B------:R-:W-:Y:S02]  /*00e0*/  HFMA2 R12, -RZ, RZ, 0, 0 ;  /* 0x00000000ff0c7431 */ /* 0x000fe400000001ff */
[----:B------:R-:W-:Y:S01]  /*00f0*/  IMAD R13, R13, UR20, RZ ;  /* 0x000000140d0d7c24 */ /* 0x000fe2000f8e02ff */
[----:B------:R-:W-:Y:S01]  /*0100*/  UMOV UR4, URZ ;  /* 0x000000ff00047c82 */ /* 0x000fe20008000000 */
[----:B------:R-:W0:Y:S04]  /*0110*/  LDCU.64 UR18, c[0x0][0x358] ;  /* 0x00006b00ff1277ac */ /* 0x000e280008000a00 */
[----:B------:R-:W-:Y:S05]  /*0120*/  BRA.U !UP0, `(.L_x_0) ;  /* 0x0000000508047547 */ /* 0x000fea000b800000 */
[----:B------:R-:W1:Y:S01]  /*0130*/  LDCU.128 UR24, c[0x0][0x380] ;  /* 0x00007000ff1877ac */ /* 0x000e620008000c00 */
[----:B------:R-:W-:Y:S02]  /*0140*/  MOV R12, RZ ;  /* 0x000000ff000c7202 */ /* 0x000fe40000000f00 */
[----:B------:R-:W-:Y:S01]  /*0150*/  MOV R14, R0 ;  /* 0x00000000000e7202 */ /* 0x000fe20000000f00 */
[----:B------:R-:W-:-:S04]  /*0160*/  ULOP3.LUT UR4, UR20, 0x7ffffff8, URZ, 0xc0, !UPT ;  /* 0x7ffffff814047892 */ /* 0x000fc8000f8ec0ff */
[----:B------:R-:W-:Y:S01]  /*0170*/  UIADD3 UR5, UPT, UPT, -UR4, URZ, URZ ;  /* 0x000000ff04057290 */ /* 0x000fe2000fffe1ff */
[----:B-1----:R-:W-:Y:S01]  /*0180*/  MOV R2, UR24 ;  /* 0x0000001800027c02 */ /* 0x002fe20008000f00 */
[----:B------:R-:W-:Y:S01]  /*0190*/  UIMAD.WIDE UR6, UR20, 0x8, UR26 ;  /* 0x00000008140678a5 */ /* 0x000fe2000f8e021a */
[----:B------:R-:W-:Y:S01]  /*01a0*/  MOV R3, UR25 ;  /* 0x0000001900037c02 */ /* 0x000fe20008000f00 */
[----:B------:R-:W-:Y:S02]  /*01b0*/  UIMAD.WIDE UR8, UR20, 0xc, UR26 ;  /* 0x0000000c140878a5 */ /* 0x000fe4000f8e021a */
[----:B------:R-:W-:Y:S01]  /*01c0*/  UIMAD.WIDE UR10, UR20, 0x10, UR26 ;  /* 0x00000010140a78a5 */ /* 0x000fe2000f8e021a */
[----:B------:R-:W-:Y:S01]  /*01d0*/  IMAD.WIDE.U32 R2, R13, 0x4, R2 ;  /* 0x000000040d027825 */ /* 0x000fe200078e0002 */
[----:B------:R-:W-:Y:S02]  /*01e0*/  UIMAD.WIDE UR12, UR20, 0x14, UR26 ;  /* 0x00000014140c78a5 */ /* 0x000fe4000f8e021a */
[----:B------:R-:W-:Y:S01]  /*01f0*/  UIMAD.WIDE UR14, UR20, 0x18, UR26 ;  /* 0x00000018140e78a5 */ /* 0x000fe2000f8e021a */
[----:B------:R-:W-:Y:S01]  /*0200*/  IADD3 R2, P0, PT, R2, 0x10, RZ ;  /* 0x0000001002027810 */ /* 0x000fe20007f1e0ff */
[----:B------:R-:W-:-:S03]  /*0210*/  UIMAD.WIDE UR16, UR20, 0x1c, UR26 ;  /* 0x0000001c141078a5 */ /* 0x000fc6000f8e021a */
[----:B------:R-:W-:-:S09]  /*0220*/  IADD3.X R3, PT, PT, RZ, R3, RZ, P0, !PT ;  /* 0x00000003ff037210 */ /* 0x000fd200007fe4ff */
.L_x_1:
[----:B------:R-:W-:Y:S01]  /*0230*/  UIMAD.WIDE UR22, UR20, 0x4, UR26 ;  /* 0x00000004141678a5 */ /* 0x000fe2000f8e021a */
[----:B------:R-:W-:Y:S02]  /*0240*/  IMAD.MOV.U32 R23, RZ, RZ, 0x4 ;  /* 0x00000004ff177424 */ /* 0x000fe400078e00ff */
[----:B------:R-:W-:Y:S01]  /*0250*/  HFMA2 R11, -RZ, RZ, 0, 2.384185791015625e-07 ;  /* 0x00000004ff0b7431 */ /* 0x000fe200000001ff */
[----:B------:R-:W-:Y:S01]  /*0260*/  MOV R25, 0x4 ;  /* 0x0000000400197802 */ /* 0x000fe20000000f00 */
[----:B0-----:R-:W2:Y:S01]  /*0270*/  LDG.E R21, desc[UR18][R2.64+-0x10] ;  /* 0xfffff01202157981 */ /* 0x001ea2000c1e1900 */
[C---:B------:R-:W-:Y:S01]  /*0280*/  IMAD.WIDE R22, R14.reuse, R23, UR26 ;  /* 0x0000001a0e167e25 */ /* 0x040fe2000f8e0217 */
[----:B------:R-:W-:Y:S02]  /*0290*/  MOV R8, UR22 ;  /* 0x0000001600087c02 */ /* 0x000fe40008000f00 */
[----:B------:R-:W-:Y:S01]  /*02a0*/  MOV R9, UR23 ;  /* 0x0000001700097c02 */ /* 0x000fe20008000f00 */
[----:B------:R-:W3:Y:S02]  /*02b0*/  LDG.E R19, desc[UR18][R2.64+-0xc] ;  /* 0xfffff41202137981 */ /* 0x000ee4000c1e1900 */
[----:B------:R-:W-:-:S02]  /*02c0*/  IMAD.WIDE R8, R14, 0x4, R8 ;  /* 0x000000040e087825 */ /* 0x000fc400078e0208 */
[----:B------:R-:W2:Y:S01]  /*02d0*/  LDG.E R22, desc[UR18][R22.64] ;  /* 0x0000001216167981 */ /* 0x000ea2000c1e1900 */
[----:B------:R-:W-:Y:S01]  /*02e0*/  MOV R5, 0x4 ;  /* 0x0000000400057802 */ /* 0x000fe20000000f00 */
[C---:B------:R-:W-:Y:S02]  /*02f0*/  IMAD.WIDE R24, R14.reuse, R25, UR6 ;  /* 0x000000060e187e25 */ /* 0x040fe4000f8e0219 */
[----:B------:R0:W3:Y:S02]  /*0300*/  LDG.E R20, desc[UR18][R8.64] ;  /* 0x0000001208147981 */ /* 0x0000e4000c1e1900 */
[----:B------:R-:W-:Y:S02]  /*0310*/  IMAD.WIDE R10, R14, R11, UR8 ;  /* 0x000000080e0a7e25 */ /* 0x000fe4000f8e020b */
[----:B------:R-:W4:Y:S04]  /*0320*/  LDG.E R18, desc[UR18][R24.64] ;  /* 0x0000001218127981 */ /* 0x000f28000c1e1900 */
[----:B------:R-:W4:Y:S01]  /*0330*/  LDG.E R17, desc[UR18][R2.64+-0x8] ;  /* 0xfffff81202117981 */ /* 0x000f22000c1e1900 */
[----:B0-----:R-:W-:-:S02]  /*0340*/  HFMA2 R9, -RZ, RZ, 0, 2.384185791015625e-07 ;  /* 0x00000004ff097431 */ /* 0x001fc400000001ff */
[----:B------:R-:W-:Y:S01]  /*0350*/  IMAD.MOV.U32 R7, RZ, RZ, 0x4 ;  /* 0x00000004ff077424 */ /* 0x000fe200078e00ff */
[----:B------:R0:W5:Y:S01]  /*0360*/  LDG.E R16, desc[UR18][R10.64] ;  /* 0x000000120a107981 */ /* 0x000162000c1e1900 */
[----:B------:R-:W-:-:S03]  /*0370*/  IMAD.WIDE R4, R14, R5, UR10 ;  /* 0x0000000a0e047e25 */ /* 0x000fc6000f8e0205 */
[----:B------:R-:W5:Y:S01]  /*0380*/  LDG.E R15, desc[UR18][R2.64+-0x4] ;  /* 0xfffffc12020f7981 */ /* 0x000f62000c1e1900 */
[C---:B------:R-:W-:Y:S01]  /*0390*/  IMAD.WIDE R6, R14.reuse, R7, UR12 ;  /* 0x0000000c0e067e25 */ /* 0x040fe2000f8e0207 */
[----:B------:R-:W-:Y:S02]  /*03a0*/  MOV R27, 0x4 ;  /* 0x00000004001b7802 */ /* 0x000fe40000000f00 */
[----:B------:R1:W5:Y:S01]  /*03b0*/  LDG.E R4, desc[UR18][R4.64] ;  /* 0x0000001204047981 */ /* 0x000362000c1e1900 */
[----:B------:R-:W-:-:S03]  /*03c0*/  IMAD.WIDE R8, R14, R9, UR14 ;  /* 0x0000000e0e087e25 */ /* 0x000fc6000f8e0209 */
[----:B------:R-:W5:Y:S01]  /*03d0*/  LDG.E R23, desc[UR18][R2.64] ;  /* 0x0000001202177981 */ /* 0x000f62000c1e1900 */
[----:B0-----:R-:W-:-:S03]  /*03e0*/  IMAD.WIDE R10, R14, R27, UR16 ;  /* 0x000000100e0a7e25 */ /* 0x001fc6000f8e021b */
[----:B------:R-:W5:Y:S04]  /*03f0*/  LDG.E R7, desc[UR18][R6.64] ;  /* 0x0000001206077981 */ /* 0x000f68000c1e1900 */
[----:B------:R-:W5:Y:S04]  /*0400*/  LDG.E R24, desc[UR18][R2.64+0x4] ;  /* 0x0000041202187981 */ /* 0x000f68000c1e1900 */
[----:B------:R-:W5:Y:S04]  /*0410*/  LDG.E R8, desc[UR18][R8.64] ;  /* 0x0000001208087981 */ /* 0x000f68000c1e1900 */
[----:B------:R-:W5:Y:S04]  /*0420*/  LDG.E R25, desc[UR18][R2.64+0x8] ;  /* 0x0000081202197981 */ /* 0x000f68000c1e1900 */
[----:B------:R-:W5:Y:S04]  /*0430*/  LDG.E R10, desc[UR18][R10.64] ;  /* 0x000000120a0a7981 */ /* 0x000f68000c1e1900 */
[----:B------:R0:W5:Y:S01]  /*0440*/  LDG.E R27, desc[UR18][R2.64+0xc] ;  /* 0x00000c12021b7981 */ /* 0x000162000c1e1900 */
[----:B------:R-:W-:-:S04]  /*0450*/  UIADD3 UR5, UPT, UPT, UR5, 0x8, URZ ;  /* 0x0000000805057890 */ /* 0x000fc8000fffe0ff */
[----:B------:R-:W-:Y:S01]  /*0460*/  UISETP.NE.AND UP0, UPT, UR5, URZ, UPT ;  /* 0x000000ff0500728c */ /* 0x000fe2000bf05270 */
[----:B-1----:R-:W-:Y:S02]  /*0470*/  MOV R5, UR20 ;  /* 0x0000001400057c02 */ /* 0x002fe40008000f00 */
[----:B0-----:R-:W-:Y:S02]  /*0480*/  IADD3 R2, P0, PT, R2, 0x20, RZ ;  /* 0x0000002002027810 */ /* 0x001fe40007f1e0ff */
[----:B------:R-:W-:Y:S02]  /*0490*/  LEA R14, R5, R14, 0x3 ;  /* 0x0000000e050e7211 */ /* 0x000fe400078e18ff */
[----:B------:R-:W-:Y:S01]  /*04a0*/  IADD3.X R3, PT, PT, RZ, R3, RZ, P0, !PT ;  /* 0x00000003ff037210 */ /* 0x000fe200007fe4ff */
[----:B--2---:R-:W-:-:S04]  /*04b0*/  FFMA R22, R21, R22, R12 ;  /* 0x0000001615167223 */ /* 0x004fc8000000000c */
[----:B---3--:R-:W-:-:S04]  /*04c0*/  FFMA R20, R19, R20, R22 ;  /* 0x0000001413147223 */ /* 0x008fc80000000016 */
[----:B----4-:R-:W-:-:S04]  /*04d0*/  FFMA R18, R17, R18, R20 ;  /* 0x0000001211127223 */ /* 0x010fc80000000014 */
[----:B-----5:R-:W-:-:S04]  /*04e0*/  FFMA R16, R15, R16, R18 ;  /* 0x000000100f107223 */ /* 0x020fc80000000012 */
[----:B------:R-:W-:-:S04]  /*04f0*/  FFMA R23, R23, R4, R16 ;  /* 0x0000000417177223 */ /* 0x000fc80000000010 */
[----:B------:R-:W-:-:S04]  /*0500*/  FFMA R24, R24, R7, R23 ;  /* 0x0000000718187223 */ /* 0x000fc80000000017 */
[----:B------:R-:W-:-:S04]  /*0510*/  FFMA R8, R25, R8, R24 ;  /* 0x0000000819087223 */ /* 0x000fc80000000018 */
[----:B------:R-:W-:Y:S01]  /*0520*/  FFMA R12, R27, R10, R8 ;  /* 0x0000000a1b0c7223 */ /* 0x000fe20000000008 */
[----:B------:R-:W-:Y:S06]  /*0530*/  BRA.U UP0, `(.L_x_1) ;  /* 0xfffffffd003c7547 */ /* 0x000fec000b83ffff */
.L_x_0:
[----:B------:R-:W-:-:S04]  /*0540*/  ULOP3.LUT UR6, UR20, 0x7, URZ, 0xc0, !UPT ;  /* 0x0000000714067892 */ /* 0x000fc8000f8ec0ff */
[----:B------:R-:W-:-:S09]  /*0550*/  UISETP.NE.AND UP0, UPT, UR6, URZ, UPT ;  /* 0x000000ff0600728c */ /* 0x000fd2000bf05270 */
[----:B------:R-:W-:Y:S05]  /*0560*/  BRA.U !UP0, `(.L_x_2) ;  /* 0x0000000508387547 */ /* 0x000fea000b800000 */
[----:B------:R-:W-:Y:S02]  /*0570*/  UISETP.GE.U32.AND UP0, UPT, UR6, 0x4, UPT ;  /* 0x000000040600788c */ /* 0x000fe4000bf06070 */
[----:B------:R-:W-:-:S04]  /*0580*/  ULOP3.LUT UR5, UR20, 0x3, URZ, 0xc0, !UPT ;  /* 0x0000000314057892 */ /* 0x000fc8000f8ec0ff */
[----:B------:R-:W-:-:S03]  /*0590*/  UISETP.NE.AND UP1, UPT, UR5, URZ, UPT ;  /* 0x000000ff0500728c */ /* 0x000fc6000bf25270 */
[----:B------:R-:W-:Y:S08]  /*05a0*/  BRA.U !UP0, `(.L_x_3) ;  /* 0x00000001087c7547 */ /* 0x000ff0000b800000 */
[----:B------:R-:W1:Y:S01]  /*05b0*/  LDC.64 R6, c[0x0][0x388] ;  /* 0x0000e200ff067b82 */ /* 0x000e620000000a00 */
[----:B------:R-:W2:Y:S01]  /*05c0*/  LDCU.64 UR6, c[0x0][0x380] ;  /* 0x00007000ff0677ac */ /* 0x000ea20008000a00 */
[----:B------:R-:W-:Y:S01]  /*05d0*/  IMAD.U32 R9, RZ, RZ, UR4 ;  /* 0x00000004ff097e24 */ /* 0x000fe2000f8e00ff */
[C---:B------:R-:W-:Y:S02]  /*05e0*/  IADD3 R3, PT, PT, R13.reuse, UR4, RZ ;  /* 0x000000040d037c10 */ /* 0x040fe4000fffe0ff */
[----:B------:R-:W-:Y:S01]  /*05f0*/  IADD3 R10, P0, PT, R13, UR4, RZ ;  /* 0x000000040d0a7c10 */ /* 0x000fe2000ff1e0ff */
[----:B------:R-:W-:Y:S01]  /*0600*/  IMAD R9, R9, UR20, R0 ;  /* 0x0000001409097c24 */ /* 0x000fe2000f8e0200 */
[----:B------:R-:W-:Y:S01]  /*0610*/  MOV R11, UR20 ;  /* 0x00000014000b7c02 */ /* 0x000fe20008000f00 */
[----:B------:R-:W3:Y:S01]  /*0620*/  LDC.64 R4, c[0x0][0x380] ;  /* 0x0000e000ff047b82 */ /* 0x000ee20000000a00 */
[----:B------:R-:W-:Y:S01]  /*0630*/  MOV R15, UR20 ;  /* 0x00000014000f7c02 */ /* 0x000fe20008000f00 */
[----:B-1----:R-:W-:Y:S01]  /*0640*/  IMAD.WIDE R6, R9, 0x4, R6 ;  /* 0x0000000409067825 */ /* 0x002fe200078e0206 */
[----:B------:R-:W-:-:S05]  /*0650*/  MOV R9, UR20 ;  /* 0x0000001400097c02 */ /* 0x000fca0008000f00 */
[----:B------:R-:W-:Y:S02]  /*0660*/  IMAD.WIDE R8, R9, 0x4, R6 ;  /* 0x0000000409087825 */ /* 0x000fe400078e0206 */
[----:B0-----:R-:W4:Y:S02]  /*0670*/  LDG.E R6, desc[UR18][R6.64] ;  /* 0x0000001206067981 */ /* 0x001f24000c1e1900 */
[----:B---3--:R-:W-:Y:S01]  /*0680*/  IMAD.WIDE.U32 R4, R3, 0x4, R4 ;  /* 0x0000000403047825 */ /* 0x008fe200078e0004 */
[----:B------:R-:W-:Y:S01]  /*0690*/  IADD3.X R3, PT, PT, RZ, RZ, RZ, P0, !PT ;  /* 0x000000ffff037210 */ /* 0x000fe200007fe4ff */
[----:B------:R-:W3:Y:S01]  /*06a0*/  LDG.E R17, desc[UR18][R8.64] ;  /* 0x0000001208117981 */ /* 0x000ee2000c1e1900 */
[----:B--2---:R-:W-:-:S03]  /*06b0*/  LEA R2, P0, R10, UR6, 0x2 ;  /* 0x000000060a027c11 */ /* 0x004fc6000f8010ff */
[----:B------:R-:W4:Y:S01]  /*06c0*/  LDG.E R5, desc[UR18][R4.64] ;  /* 0x0000001204057981 */ /* 0x000f22000c1e1900 */
[----:B------:R-:W-:Y:S01]  /*06d0*/  LEA.HI.X R3, R10, UR7, R3, 0x2, P0 ;  /* 0x000000070a037c11 */ /* 0x000fe200080f1403 */
[----:B------:R-:W-:-:S04]  /*06e0*/  IMAD.WIDE R10, R11, 0x4, R8 ;  /* 0x000000040b0a7825 */ /* 0x000fc800078e0208 */
[----:B------:R-:W3:Y:S01]  /*06f0*/  LDG.E R16, desc[UR18][R2.64+0x4] ;  /* 0x0000041202107981 */ /* 0x000ee2000c1e1900 */
[----:B------:R-:W-:-:S03]  /*0700*/  IMAD.WIDE R14, R15, 0x4, R10 ;  /* 0x000000040f0e7825 */ /* 0x000fc600078e020a */
[----:B------:R-:W2:Y:S04]  /*0710*/  LDG.E R19, desc[UR18][R10.64] ;  /* 0x000000120a137981 */ /* 0x000ea8000c1e1900 */
[----:B------:R-:W2:Y:S04]  /*0720*/  LDG.E R18, desc[UR18][R2.64+0x8] ;  /* 0x0000081202127981 */ /* 0x000ea8000c1e1900 */
[----:B------:R-:W5:Y:S04]  /*0730*/  LDG.E R20, desc[UR18][R2.64+0xc] ;  /* 0x00000c1202147981 */ /* 0x000f68000c1e1900 */
[----:B------:R-:W5:Y:S01]  /*0740*/  LDG.E R14, desc[UR18][R14.64] ;  /* 0x000000120e0e7981 */ /* 0x000f62000c1e1900 */
[----:B------:R-:W-:Y:S01]  /*0750*/  UIADD3 UR4, UPT, UPT, UR4, 0x4, URZ ;  /* 0x0000000404047890 */ /* 0x000fe2000fffe0ff */
[----:B----4-:R-:W-:-:S04]  /*0760*/  FFMA R5, R5, R6, R12 ;  /* 0x0000000605057223 */ /* 0x010fc8000000000c */
[----:B---3--:R-:W-:-:S04]  /*0770*/  FFMA R5, R16, R17, R5 ;  /* 0x0000001110057223 */ /* 0x008fc80000000005 */
[----:B--2---:R-:W-:-:S04]  /*0780*/  FFMA R5, R18, R19, R5 ;  /* 0x0000001312057223 */ /* 0x004fc80000000005 */
[----:B-----5:R-:W-:-:S07]  /*0790*/  FFMA R12, R20, R14, R5 ;  /* 0x0000000e140c7223 */ /* 0x020fce0000000005 */
.L_x_3:
[----:B------:R-:W-:Y:S05]  /*07a0*/  BRA.U !UP1, `(.L_x_2) ;  /* 0x0000000109a87547 */ /* 0x000fea000b800000 */
[----:B------:R-:W-:Y:S01]  /*07b0*/  UISETP.NE.AND UP0, UPT, UR5, 0x1, UPT ;  /* 0x000000010500788c */ /* 0x000fe2000bf05270 */
[----:B------:R-:W-:Y:S01]  /*07c0*/  MOV R7, UR4 ;  /* 0x0000000400077c02 */ /* 0x000fe20008000f00 */
[----:B------:R-:W-:Y:S02]  /*07d0*/  ULOP3.LUT UR5, UR20, 0x1, URZ, 0xc0, !UPT ;  /* 0x0000000114057892 */ /* 0x000fe4000f8ec0ff */
[----:B------:R-:W-:Y:S02]  /*07e0*/  MOV R15, UR20 ;  /* 0x00000014000f7c02 */ /* 0x000fe40008000f00 */
[----:B------:R-:W-:Y:S01]  /*07f0*/  UISETP.NE.U32.AND UP1, UPT, UR5, 0x1, UPT ;  /* 0x000000010500788c */ /* 0x000fe2000bf25070 */
[----:B------:R-:W-:-:S04]  /*0800*/  PLOP3.LUT P1, PT, PT, PT, UP0, 0x80, 0x8 ;  /* 0x000000000008781c */ /* 0x000fc80003f2f008 */
[----:B------:R-:W1:Y:S01]  /*0810*/  @UP0 LDCU.128 UR8, c[0x0][0x380] ;  /* 0x00007000ff0807ac */ /* 0x000e620008000c00 */
[----:B------:R-:W-:Y:S01]  /*0820*/  PLOP3.LUT P0, PT, PT, PT, UP1, 0x80, 0x8 ;  /* 0x000000000008781c */ /* 0x000fe20003f0f018 */
[----:B------:R-:W2:Y:S04]  /*0830*/  @UP0 LDCU.64 UR6, c[0x0][0x380] ;  /* 0x00007000ff0607ac */ /* 0x000ea80008000a00 */
[----:B------:R-:W3:Y:S03]  /*0840*/  @!UP1 LDCU.128 UR12, c[0x0][0x380] ;  /* 0x00007000ff0c97ac */ /* 0x000ee60008000c00 */
[C---:B------:R-:W-:Y:S02]  /*0850*/  @P1 IADD3 R3, PT, PT, R13.reuse, UR4, RZ ;  /* 0x000000040d031c10 */ /* 0x040fe4000fffe0ff */
[----:B------:R-:W-:Y:S01]  /*0860*/  @P1 IADD3 R6, P2, PT, R13, UR4, RZ ;  /* 0x000000040d061c10 */ /* 0x000fe2000ff5e0ff */
[----:B------:R-:W-:Y:S01]  /*0870*/  @UP0 UIADD3 UR4, UPT, UPT, UR4, 0x2, URZ ;  /* 0x0000000204040890 */ /* 0x000fe2000fffe0ff */
[----:B-1----:R-:W-:Y:S01]  /*0880*/  MOV R11, UR9 ;  /* 0x00000009000b7c02 */ /* 0x002fe20008000f00 */
[----:B------:R-:W-:Y:S01]  /*0890*/  IMAD.U32 R10, RZ, RZ, UR8 ;  /* 0x00000008ff0a7e24 */ /* 0x000fe2000f8e00ff */
[----:B------:R-:W-:-:S02]  /*08a0*/  MOV R4, UR10 ;  /* 0x0000000a00047c02 */ /* 0x000fc40008000f00 */
[----:B------:R-:W-:Y:S01]  /*08b0*/  MOV R5, UR11 ;  /* 0x0000000b00057c02 */ /* 0x000fe20008000f00 */
[----:B------:R-:W-:-:S04]  /*08c0*/  @P1 IMAD.WIDE.U32 R10, R3, 0x4, R10 ;  /* 0x00000004030a1825 */ /* 0x000fc800078e000a */
[----:B------:R-:W-:Y:S01]  /*08d0*/  @P1 IMAD R3, R7, UR20, R0 ;  /* 0x0000001407031c24 */ /* 0x000fe2000f8e0200 */
[----:B------:R-:W-:Y:S01]  /*08e0*/  @P1 IADD3.X R7, PT, PT, RZ, RZ, RZ, P2, !PT ;  /* 0x000000ffff071210 */ /* 0x000fe200017fe4ff */
[----:B------:R-:W-:Y:S01]  /*08f0*/  IMAD.U32 R19, RZ, RZ, UR4 ;  /* 0x00000004ff137e24 */ /* 0x000fe2000f8e00ff */
[C---:B--2---:R-:W-:Y:S01]  /*0900*/  @P1 LEA R2, P2, R6.reuse, UR6, 0x2 ;  /* 0x0000000606021c11 */ /* 0x044fe2000f8410ff */
[----:B------:R-:W-:Y:S01]  /*0910*/  @P1 IMAD.WIDE R4, R3, 0x4, R4 ;  /* 0x0000000403041825 */ /* 0x000fe200078e0204 */
[----:B------:R-:W-:Y:S01]  /*0920*/  @!P0 IADD3 R17, PT, PT, R13, UR4, RZ ;  /* 0x000000040d118c10 */ /* 0x000fe2000fffe0ff */
[----:B0-----:R-:W2:Y:S01]  /*0930*/  @P1 LDG.E R11, desc[UR18][R10.64] ;  /* 0x000000120a0b1981 */ /* 0x001ea2000c1e1900 */
[----:B------:R-:W-:Y:S01]  /*0940*/  @P1 LEA.HI.X R3, R6, UR7, R7, 0x2, P2 ;  /* 0x0000000706031c11 */ /* 0x000fe200090f1407 */
[----:B------:R-:W-:Y:S01]  /*0950*/  @!P0 IMAD R19, R19, UR20, R0 ;  /* 0x0000001413138c24 */ /* 0x000fe2000f8e0200 */
[----:B---3--:R-:W-:Y:S01]  /*0960*/  MOV R6, UR12 ;  /* 0x0000000c00067c02 */ /* 0x008fe20008000f00 */
[----:B------:R-:W-:Y:S01]  /*0970*/  @P1 IMAD.WIDE R14, R15, 0x4, R4 ;  /* 0x000000040f0e1825 */ /* 0x000fe200078e0204 */
[----:B------:R-:W-:Y:S01]  /*0980*/  MOV R7, UR13 ;  /* 0x0000000d00077c02 */ /* 0x000fe20008000f00 */
[----:B------:R-:W2:Y:S01]  /*0990*/  @P1 LDG.E R4, desc[UR18][R4.64] ;  /* 0x0000001204041981 */ /* 0x000ea2000c1e1900 */
[----:B------:R-:W-:-:S02]  /*09a0*/  MOV R8, UR14 ;  /* 0x0000000e00087c02 */ /* 0x000fc40008000f00 */
[----:B------:R-:W-:Y:S01]  /*09b0*/  MOV R9, UR15 ;  /* 0x0000000f00097c02 */ /* 0x000fe20008000f00 */
[----:B------:R-:W-:Y:S01]  /*09c0*/  @!P0 IMAD.WIDE.U32 R6, R17, 0x4, R6 ;  /* 0x0000000411068825 */ /* 0x000fe200078e0006 */
[----:B------:R-:W3:Y:S03]  /*09d0*/  @P1 LDG.E R14, desc[UR18][R14.64] ;  /* 0x000000120e0e1981 */ /* 0x000ee6000c1e1900 */
[----:B------:R-:W-:Y:S01]  /*09e0*/  @!P0 IMAD.WIDE R8, R19, 0x4, R8 ;  /* 0x0000000413088825 */ /* 0x000fe200078e0208 */
[----:B------:R-:W3:Y:S04]  /*09f0*/  @P1 LDG.E R2, desc[UR18][R2.64+0x4] ;  /* 0x0000041202021981 */ /* 0x000ee8000c1e1900 */
[----:B------:R-:W4:Y:S04]  /*0a00*/  @!P0 LDG.E R7, desc[UR18][R6.64] ;  /* 0x0000001206078981 */ /* 0x000f28000c1e1900 */
[----:B------:R-:W4:Y:S01]  /*0a10*/  @!P0 LDG.E R8, desc[UR18][R8.64] ;  /* 0x0000001208088981 */ /* 0x000f22000c1e1900 */
[----:B--2---:R-:W-:-:S04]  /*0a20*/  @P1 FFMA R11, R11, R4, R12 ;  /* 0x000000040b0b1223 */ /* 0x004fc8000000000c */
[----:B---3--:R-:W-:-:S04]  /*0a30*/  @P1 FFMA R12, R2, R14, R11 ;  /* 0x0000000e020c1223 */ /* 0x008fc8000000000b */
[----:B----4-:R-:W-:-:S07]  /*0a40*/  @!P0 FFMA R12, R7, R8, R12 ;  /* 0x00000008070c8223 */ /* 0x010fce000000000c */
.L_x_2:
[----:B------:R-:W1:Y:S01]  /*0a50*/  LDC.64 R2, c[0x0][0x390] ;  /* 0x0000e400ff027b82 */ /* 0x000e620000000a00 */
[----:B------:R-:W-:-:S05]  /*0a60*/  IADD3 R13, PT, PT, R0, R13, RZ ;  /* 0x0000000d000d7210 */ /* 0x000fca0007ffe0ff */
[----:B-1----:R-:W-:-:S05]  /*0a70*/  IMAD.WIDE R2, R13, 0x4, R2 ;  /* 0x000000040d027825 */ /* 0x002fca00078e0202 */
[----:B0-----:R-:W-:Y:S01]  /*0a80*/  STG.E desc[UR18][R2.64], R12 ;  /* 0x0000000c02007986 */ /* 0x001fe2000c101912 */
[----:B------:R-:W-:Y:S05]  /*0a90*/  EXIT ;  /* 0x000000000000794d */ /* 0x000fea0003800000 */
.L_x_4:
[----:B------:R-:W-:-:S00]  /*0aa0*/  BRA `(.L_x_4) ;  /* 0xfffffffc00fc7947 */ /* 0x000fc0000383ffff */
[----:B------:R-:W-:-:S00]  /*0ab0*/  NOP ;  /* 0x0000000000007918 */ /* 0x000fc00000000000 */
        /* <DEDUP_REMOVED lines=12> */
.L_x_5:


//--------------------- .nv.shared.reserved.0     --------------------------
	.section	.nv.shared.reserved.0,"aw",@nobits
	.weak		__nv_reservedSMEM_offset_0_alias
	.size		__nv_reservedSMEM_offset_0_alias, 0, 64
	.other		__nv_reservedSMEM_offset_0_alias,@"STO_CUDA_RESERVED_SHARED STV_DEFAULT"
__nv_reservedSMEM_offset_0_alias:
	.zero		0
	.zero		64


//--------------------- .nv.constant0._Z13matmul_kernelPKfS0_Pfi --------------------------
	.section	.nv.constant0._Z13matmul_kernelPKfS0_Pfi,"a",@progbits
	.sectionflags	@""
	.align	4
.nv.constant0._Z13matmul_kernelPKfS0_Pfi:
	.zero		924


//--------------------- SYMBOLS --------------------------

	.type		.nv.reservedSmem.offset0,@object
	.size		.nv.reservedSmem.offset0,0x4
